//
// Generated by NVIDIA NVVM Compiler
//
// Compiler Build ID: CL-36424714
// Cuda compilation tools, release 13.0, V13.0.88
// Based on NVVM 20.0.0
//

.version 9.0
.target sm_100
.address_size 64

	// .globl	_Z10tet_volumePdiPiiS_
// _ZZ10tet_volumePdiPiiS_E5cache has been demoted

.visible .entry _Z10tet_volumePdiPiiS_(
	.param .u64 .ptr .align 1 _Z10tet_volumePdiPiiS__param_0,
	.param .u32 _Z10tet_volumePdiPiiS__param_1,
	.param .u64 .ptr .align 1 _Z10tet_volumePdiPiiS__param_2,
	.param .u32 _Z10tet_volumePdiPiiS__param_3,
	.param .u64 .ptr .align 1 _Z10tet_volumePdiPiiS__param_4
)
{
	.reg .pred 	%p<11>;
	.reg .b32 	%r<26>;
	.reg .b64 	%rd<23>;
	.reg .b64 	%fd<61>;
	// demoted variable
	.shared .align 8 .b8 _ZZ10tet_volumePdiPiiS_E5cache[2048];
	ld.param.u32 	%r5, [_Z10tet_volumePdiPiiS__param_3];
	mov.u32 	%r1, %tid.x;
	mov.u32 	%r6, %ntid.x;
	mov.u32 	%r2, %ctaid.x;
	mad.lo.s32 	%r3, %r6, %r2, %r1;
	setp.lt.s32 	%p1, %r3, %r5;
	shl.b32 	%r7, %r1, 3;
	mov.u32 	%r8, _ZZ10tet_volumePdiPiiS_E5cache;
	add.s32 	%r4, %r8, %r7;
	@%p1 bra 	$L__BB0_2;
	mov.b64 	%rd4, 0;
	st.shared.u64 	[%r4], %rd4;
	bra.uni 	$L__BB0_3;
$L__BB0_2:
	ld.param.u64 	%rd21, [_Z10tet_volumePdiPiiS__param_2];
	ld.param.u64 	%rd20, [_Z10tet_volumePdiPiiS__param_0];
	cvta.to.global.u64 	%rd5, %rd21;
	cvta.to.global.u64 	%rd6, %rd20;
	shl.b32 	%r9, %r3, 2;
	mul.wide.s32 	%rd7, %r9, 4;
	add.s64 	%rd8, %rd5, %rd7;
	ld.global.u32 	%r10, [%rd8];
	mul.lo.s32 	%r11, %r10, 3;
	ld.global.u32 	%r12, [%rd8+8];
	mul.lo.s32 	%r13, %r12, 3;
	ld.global.u32 	%r14, [%rd8+12];
	mul.lo.s32 	%r15, %r14, 3;
	mul.wide.s32 	%rd9, %r15, 8;
	add.s64 	%rd10, %rd6, %rd9;
	ld.global.u32 	%r16, [%rd8+4];
	mul.lo.s32 	%r17, %r16, 3;
	mul.wide.s32 	%rd11, %r17, 8;
	add.s64 	%rd12, %rd6, %rd11;
	ld.global.f64 	%fd1, [%rd12];
	ld.global.f64 	%fd2, [%rd10];
	sub.f64 	%fd3, %fd1, %fd2;
	ld.global.f64 	%fd4, [%rd12+8];
	ld.global.f64 	%fd5, [%rd10+8];
	sub.f64 	%fd6, %fd4, %fd5;
	ld.global.f64 	%fd7, [%rd12+16];
	ld.global.f64 	%fd8, [%rd10+16];
	sub.f64 	%fd9, %fd7, %fd8;
	mul.wide.s32 	%rd13, %r13, 8;
	add.s64 	%rd14, %rd6, %rd13;
	ld.global.f64 	%fd10, [%rd14];
	sub.f64 	%fd11, %fd10, %fd2;
	ld.global.f64 	%fd12, [%rd14+8];
	sub.f64 	%fd13, %fd12, %fd5;
	ld.global.f64 	%fd14, [%rd14+16];
	sub.f64 	%fd15, %fd14, %fd8;
	mul.f64 	%fd16, %fd6, %fd15;
	mul.f64 	%fd17, %fd9, %fd13;
	sub.f64 	%fd18, %fd16, %fd17;
	mul.f64 	%fd19, %fd9, %fd11;
	mul.f64 	%fd20, %fd3, %fd15;
	sub.f64 	%fd21, %fd19, %fd20;
	mul.f64 	%fd22, %fd3, %fd13;
	mul.f64 	%fd23, %fd6, %fd11;
	sub.f64 	%fd24, %fd22, %fd23;
	mul.wide.s32 	%rd15, %r11, 8;
	add.s64 	%rd16, %rd6, %rd15;
	ld.global.f64 	%fd25, [%rd16];
	sub.f64 	%fd26, %fd25, %fd2;
	ld.global.f64 	%fd27, [%rd16+8];
	sub.f64 	%fd28, %fd27, %fd5;
	ld.global.f64 	%fd29, [%rd16+16];
	sub.f64 	%fd30, %fd29, %fd8;
	fma.rn.f64 	%fd31, %fd18, %fd26, 0d0000000000000000;
	fma.rn.f64 	%fd32, %fd21, %fd28, %fd31;
	fma.rn.f64 	%fd33, %fd24, %fd30, %fd32;
	div.rn.f64 	%fd34, %fd33, 0d4018000000000000;
	abs.f64 	%fd35, %fd34;
	st.shared.f64 	[%r4], %fd35;
$L__BB0_3:
	bar.sync 	0;
	and.b32  	%r18, %r1, 1;
	setp.eq.b32 	%p2, %r18, 1;
	@%p2 bra 	$L__BB0_5;
	ld.shared.f64 	%fd36, [%r4+8];
	ld.shared.f64 	%fd37, [%r4];
	add.f64 	%fd38, %fd36, %fd37;
	st.shared.f64 	[%r4], %fd38;
$L__BB0_5:
	bar.sync 	0;
	and.b32  	%r19, %r1, 3;
	setp.ne.s32 	%p3, %r19, 0;
	@%p3 bra 	$L__BB0_7;
	ld.shared.f64 	%fd39, [%r4+16];
	ld.shared.f64 	%fd40, [%r4];
	add.f64 	%fd41, %fd39, %fd40;
	st.shared.f64 	[%r4], %fd41;
$L__BB0_7:
	bar.sync 	0;
	and.b32  	%r20, %r1, 7;
	setp.ne.s32 	%p4, %r20, 0;
	@%p4 bra 	$L__BB0_9;
	ld.shared.f64 	%fd42, [%r4+32];
	ld.shared.f64 	%fd43, [%r4];
	add.f64 	%fd44, %fd42, %fd43;
	st.shared.f64 	[%r4], %fd44;
$L__BB0_9:
	bar.sync 	0;
	and.b32  	%r21, %r1, 15;
	setp.ne.s32 	%p5, %r21, 0;
	@%p5 bra 	$L__BB0_11;
	ld.shared.f64 	%fd45, [%r4+64];
	ld.shared.f64 	%fd46, [%r4];
	add.f64 	%fd47, %fd45, %fd46;
	st.shared.f64 	[%r4], %fd47;
$L__BB0_11:
	bar.sync 	0;
	and.b32  	%r22, %r1, 31;
	setp.ne.s32 	%p6, %r22, 0;
	@%p6 bra 	$L__BB0_13;
	ld.shared.f64 	%fd48, [%r4+128];
	ld.shared.f64 	%fd49, [%r4];
	add.f64 	%fd50, %fd48, %fd49;
	st.shared.f64 	[%r4], %fd50;
$L__BB0_13:
	bar.sync 	0;
	and.b32  	%r23, %r1, 63;
	setp.ne.s32 	%p7, %r23, 0;
	@%p7 bra 	$L__BB0_15;
	ld.shared.f64 	%fd51, [%r4+256];
	ld.shared.f64 	%fd52, [%r4];
	add.f64 	%fd53, %fd51, %fd52;
	st.shared.f64 	[%r4], %fd53;
$L__BB0_15:
	bar.sync 	0;
	and.b32  	%r24, %r1, 127;
	setp.ne.s32 	%p8, %r24, 0;
	@%p8 bra 	$L__BB0_17;
	ld.shared.f64 	%fd54, [%r4+512];
	ld.shared.f64 	%fd55, [%r4];
	add.f64 	%fd56, %fd54, %fd55;
	st.shared.f64 	[%r4], %fd56;
$L__BB0_17:
	bar.sync 	0;
	and.b32  	%r25, %r1, 255;
	setp.ne.s32 	%p9, %r25, 0;
	@%p9 bra 	$L__BB0_19;
	ld.shared.f64 	%fd57, [%r4+1024];
	ld.shared.f64 	%fd58, [%r4];
	add.f64 	%fd59, %fd57, %fd58;
	st.shared.f64 	[%r4], %fd59;
$L__BB0_19:
	bar.sync 	0;
	setp.ne.s32 	%p10, %r1, 0;
	@%p10 bra 	$L__BB0_21;
	ld.param.u64 	%rd22, [_Z10tet_volumePdiPiiS__param_4];
	ld.shared.f64 	%fd60, [_ZZ10tet_volumePdiPiiS_E5cache];
	cvta.to.global.u64 	%rd17, %rd22;
	mul.wide.u32 	%rd18, %r2, 8;
	add.s64 	%rd19, %rd17, %rd18;
	st.global.f64 	[%rd19], %fd60;
$L__BB0_21:
	ret;

}


// ===== COMPILED SASS (sm_100) =====

	.target	sm_100

	.elftype	@"ET_EXEC"


//--------------------- .note.nv.tkinfo           --------------------------
	.section	.note.nv.tkinfo,"",@"SHT_NOTE"
	.sectionflags	@"SHF_NOTE_NV_TKINFO"
	.tkinfo
        /*0018*/ 	.word	0x00000002
        /*0030*/ 	.string	""
        /*0030*/ 	.string	"ptxas"
        /*0030*/ 	.string	"Cuda compilation tools, release 13.0, V13.0.88"
        /*0030*/ 	.string	"Build cuda_13.0.r13.0/compiler.36424714_0"
        /*0030*/ 	.string	"-arch sm_100 -m 64 "



//--------------------- .note.nv.cuinfo           --------------------------
	.section	.note.nv.cuinfo,"",@"SHT_NOTE"
	.sectionflags	@"SHF_NOTE_NV_CUINFO"
        /*0018*/ 	.short	0x0002
        /*001a*/ 	.short	0x0064
        /*001c*/ 	.short	0x0082
	.zero		2


//--------------------- .nv.info                  --------------------------
	.section	.nv.info,"",@"SHT_CUDA_INFO"
	.align	4


	//----- nvinfo : EIATTR_REGCOUNT
	.align		4
        /*0000*/ 	.byte	0x04, 0x2f
        /*0002*/ 	.short	(.L_1 - .L_0)
	.align		4
.L_0:
        /*0004*/ 	.word	index@(_Z10tet_volumePdiPiiS_)
        /*0008*/ 	.word	0x00000020


	//----- nvinfo : EIATTR_FRAME_SIZE
	.align		4
.L_1:
        /*000c*/ 	.byte	0x04, 0x11
        /*000e*/ 	.short	(.L_3 - .L_2)
	.align		4
.L_2:
        /*0010*/ 	.word	index@($__internal_0_$__cuda_sm20_div_rn_f64_full)
        /*0014*/ 	.word	0x00000000


	//----- nvinfo : EIATTR_FRAME_SIZE
	.align		4
.L_3:
        /*0018*/ 	.byte	0x04, 0x11
        /*001a*/ 	.short	(.L_5 - .L_4)
	.align		4
.L_4:
        /*001c*/ 	.word	index@(_Z10tet_volumePdiPiiS_)
        /*0020*/ 	.word	0x00000000


	//----- nvinfo : EIATTR_MIN_STACK_SIZE
	.align		4
.L_5:
        /*0024*/ 	.byte	0x04, 0x12
        /*0026*/ 	.short	(.L_7 - .L_6)
	.align		4
.L_6:
        /*0028*/ 	.word	index@(_Z10tet_volumePdiPiiS_)
        /*002c*/ 	.word	0x00000000
.L_7:


//--------------------- .nv.compat                --------------------------
	.section	.nv.compat,"",@"SHT_CUDA_COMPAT_INFO"
	.align	4
        /*0000*/ 	.byte	0x02, 0x09, 0x00, 0x00, 0x02, 0x02, 0x01, 0x00, 0x02, 0x05, 0x05, 0x00, 0x03, 0x07, 0x01, 0x01
        /*0010*/ 	.byte	0x02, 0x03, 0x00, 0x00, 0x02, 0x06, 0x01, 0x00, 0x04, 0x0b, 0x08, 0x00, 0x01, 0x00, 0x00, 0x00
        /*0020*/ 	.byte	0x00, 0x00, 0x00, 0x00


//--------------------- .nv.info._Z10tet_volumePdiPiiS_ --------------------------
	.section	.nv.info._Z10tet_volumePdiPiiS_,"",@"SHT_CUDA_INFO"
	.sectionflags	@""
	.align	4


	//----- nvinfo : EIATTR_CUDA_API_VERSION
	.align		4
        /*0000*/ 	.byte	0x04, 0x37
        /*0002*/ 	.short	(.L_9 - .L_8)
.L_8:
        /*0004*/ 	.word	0x00000082


	//----- nvinfo : EIATTR_KPARAM_INFO
	.align		4
.L_9:
        /*0008*/ 	.byte	0x04, 0x17
        /*000a*/ 	.short	(.L_11 - .L_10)
.L_10:
        /*000c*/ 	.word	0x00000000
        /*0010*/ 	.short	0x0004
        /*0012*/ 	.short	0x0020
        /*0014*/ 	.byte	0x00, 0xf5, 0x21, 0x00


	//----- nvinfo : EIATTR_KPARAM_INFO
	.align		4
.L_11:
        /*0018*/ 	.byte	0x04, 0x17
        /*001a*/ 	.short	(.L_13 - .L_12)
.L_12:
        /*001c*/ 	.word	0x00000000
        /*0020*/ 	.short	0x0003
        /*0022*/ 	.short	0x0018
        /*0024*/ 	.byte	0x00, 0xf0, 0x11, 0x00


	//----- nvinfo : EIATTR_KPARAM_INFO
	.align		4
.L_13:
        /*0028*/ 	.byte	0x04, 0x17
        /*002a*/ 	.short	(.L_15 - .L_14)
.L_14:
        /*002c*/ 	.word	0x00000000
        /*0030*/ 	.short	0x0002
        /*0032*/ 	.short	0x0010
        /*0034*/ 	.byte	0x00, 0xf5, 0x21, 0x00


	//----- nvinfo : EIATTR_KPARAM_INFO
	.align		4
.L_15:
        /*0038*/ 	.byte	0x04, 0x17
        /*003a*/ 	.short	(.L_17 - .L_16)
.L_16:
        /*003c*/ 	.word	0x00000000
        /*0040*/ 	.short	0x0001
        /*0042*/ 	.short	0x0008
        /*0044*/ 	.byte	0x00, 0xf0, 0x11, 0x00


	//----- nvinfo : EIATTR_KPARAM_INFO
	.align		4
.L_17:
        /*0048*/ 	.byte	0x04, 0x17
        /*004a*/ 	.short	(.L_19 - .L_18)
.L_18:
        /*004c*/ 	.word	0x00000000
        /*0050*/ 	.short	0x0000
        /*0052*/ 	.short	0x0000
        /*0054*/ 	.byte	0x00, 0xf5, 0x21, 0x00


	//----- nvinfo : EIATTR_SPARSE_MMA_MASK
	.align		4
.L_19:
        /*0058*/ 	.byte	0x03, 0x50
        /*005a*/ 	.short	0x0000


	//----- nvinfo : EIATTR_MAXREG_COUNT
	.align		4
        /*005c*/ 	.byte	0x03, 0x1b
        /*005e*/ 	.short	0x00ff


	//----- nvinfo : EIATTR_NUM_BARRIERS
	.align		4
        /*0060*/ 	.byte	0x02, 0x4c
        /*0062*/ 	.byte	0x01
	.zero		1


	//----- nvinfo : EIATTR_MERCURY_ISA_VERSION
	.align		4
        /*0064*/ 	.byte	0x03, 0x5f
        /*0066*/ 	.short	0x0101


	//----- nvinfo : EIATTR_VRC_CTA_INIT_COUNT
	.align		4
        /*0068*/ 	.byte	0x02, 0x4a
	.zero		1
	.zero		1


	//----- nvinfo : EIATTR_EXIT_INSTR_OFFSETS
	.align		4
        /*006c*/ 	.byte	0x04, 0x1c
        /*006e*/ 	.short	(.L_21 - .L_20)


	//   ....[0]....
.L_20:
        /*0070*/ 	.word	0x00000870


	//   ....[1]....
        /*0074*/ 	.word	0x000008f0


	//----- nvinfo : EIATTR_CRS_STACK_SIZE
	.align		4
.L_21:
        /*0078*/ 	.byte	0x04, 0x1e
        /*007a*/ 	.short	(.L_23 - .L_22)
.L_22:
        /*007c*/ 	.word	0x00000000


	//----- nvinfo : EIATTR_CBANK_PARAM_SIZE
	.align		4
.L_23:
        /*0080*/ 	.byte	0x03, 0x19
        /*0082*/ 	.short	0x0028


	//----- nvinfo : EIATTR_PARAM_CBANK
	.align		4
        /*0084*/ 	.byte	0x04, 0x0a
        /*0086*/ 	.short	(.L_25 - .L_24)
	.align		4
.L_24:
        /*0088*/ 	.word	index@(.nv.constant0._Z10tet_volumePdiPiiS_)
        /*008c*/ 	.short	0x0380
        /*008e*/ 	.short	0x0028


	//----- nvinfo : EIATTR_SW_WAR
	.align		4
.L_25:
        /*0090*/ 	.byte	0x04, 0x36
        /*0092*/ 	.short	(.L_27 - .L_26)
.L_26:
        /*0094*/ 	.word	0x00000008
.L_27:


//--------------------- .nv.callgraph             --------------------------
	.section	.nv.callgraph,"",@"SHT_CUDA_CALLGRAPH"
	.align	4
	.sectionentsize	8
	.align		4
        /*0000*/ 	.word	0x00000000
	.align		4
        /*0004*/ 	.word	0xffffffff
	.align		4
        /*0008*/ 	.word	0x00000000
	.align		4
        /*000c*/ 	.word	0xfffffffe
	.align		4
        /*0010*/ 	.word	0x00000000
	.align		4
        /*0014*/ 	.word	0xfffffffd
	.align		4
        /*0018*/ 	.word	0x00000000
	.align		4
        /*001c*/ 	.word	0xfffffffc


//--------------------- .text._Z10tet_volumePdiPiiS_ --------------------------
	.section	.text._Z10tet_volumePdiPiiS_,"ax",@progbits
	.align	128
        .global         _Z10tet_volumePdiPiiS_
        .type           _Z10tet_volumePdiPiiS_,@function
        .size           _Z10tet_volumePdiPiiS_,(.L_x_9 - _Z10tet_volumePdiPiiS_)
        .other          _Z10tet_volumePdiPiiS_,@"STO_CUDA_ENTRY STV_DEFAULT"
_Z10tet_volumePdiPiiS_:
.text._Z10tet_volumePdiPiiS_:
[----:B------:R-:W-:Y:S01]  /*0000*/  LDC R1, c[0x0][0x37c] ;  /* 0x0000df00ff017b82 */ /* 0x000fe20000000800 */
[----:B------:R-:W0:Y:S01]  /*0010*/  S2R R0, SR_TID.X ;  /* 0x0000000000007919 */ /* 0x000e220000002100 */
[----:B------:R-:W0:Y:S06]  /*0020*/  LDCU UR4, c[0x0][0x360] ;  /* 0x00006c00ff0477ac */ /* 0x000e2c0008000800 */
[----:B------:R-:W1:Y:S01]  /*0030*/  S2UR UR5, SR_CgaCtaId ;  /* 0x00000000000579c3 */ /* 0x000e620000008800 */
[----:B------:R-:W-:Y:S01]  /*0040*/  BSSY.RECONVERGENT B0, `(.L_x_0) ;  /* 0x000004f000007945 */ /* 0x000fe20003800200 */
[----:B------:R-:W0:Y:S01]  /*0050*/  S2R R29, SR_CTAID.X ;  /* 0x00000000001d7919 */ /* 0x000e220000002500 */
[----:B------:R-:W2:Y:S01]  /*0060*/  LDCU UR6, c[0x0][0x398] ;  /* 0x00007300ff0677ac */ /* 0x000ea20008000800 */
[----:B0-----:R-:W-:Y:S01]  /*0070*/  IMAD R2, R29, UR4, R0 ;  /* 0x000000041d027c24 */ /* 0x001fe2000f8e0200 */
[----:B------:R-:W-:-:S02]  /*0080*/  UMOV UR4, 0x400 ;  /* 0x0000040000047882 */ /* 0x000fc40000000000 */
[----:B-1----:R-:W-:Y:S02]  /*0090*/  ULEA UR4, UR5, UR4, 0x18 ;  /* 0x0000000405047291 */ /* 0x002fe4000f8ec0ff */
[----:B--2---:R-:W-:Y:S01]  /*00a0*/  ISETP.GE.AND P0, PT, R2, UR6, PT ;  /* 0x0000000602007c0c */ /* 0x004fe2000bf06270 */
[----:B------:R-:W0:Y:S03]  /*00b0*/  LDCU.64 UR6, c[0x0][0x358] ;  /* 0x00006b00ff0677ac */ /* 0x000e260008000a00 */
[----:B------:R-:W-:-:S09]  /*00c0*/  LEA R28, R0, UR4, 0x3 ;  /* 0x00000004001c7c11 */ /* 0x000fd2000f8e18ff */
[----:B------:R1:W-:Y:S01]  /*00d0*/  @P0 STS.64 [R28], RZ ;  /* 0x000000ff1c000388 */ /* 0x0003e20000000a00 */
[----:B------:R-:W-:Y:S05]  /*00e0*/  @P0 BRA `(.L_x_1) ;  /* 0x0000000400100947 */ /* 0x000fea0003800000 */
[----:B------:R-:W2:Y:S01]  /*00f0*/  LDC.64 R6, c[0x0][0x390] ;  /* 0x0000e400ff067b82 */ /* 0x000ea20000000a00 */
[----:B------:R-:W-:-:S07]  /*0100*/  IMAD.SHL.U32 R3, R2, 0x4, RZ ;  /* 0x0000000402037824 */ /* 0x000fce00078e00ff */
[----:B------:R-:W3:Y:S01]  /*0110*/  LDC.64 R12, c[0x0][0x380] ;  /* 0x0000e000ff0c7b82 */ /* 0x000ee20000000a00 */
[----:B--2---:R-:W-:-:S05]  /*0120*/  IMAD.WIDE R6, R3, 0x4, R6 ;  /* 0x0000000403067825 */ /* 0x004fca00078e0206 */
[----:B0-----:R-:W2:Y:S04]  /*0130*/  LDG.E R3, desc[UR6][R6.64+0xc] ;  /* 0x00000c0606037981 */ /* 0x001ea8000c1e1900 */
[----:B------:R-:W4:Y:S04]  /*0140*/  LDG.E R4, desc[UR6][R6.64+0x4] ;  /* 0x0000040606047981 */ /* 0x000f28000c1e1900 */
[----:B------:R-:W5:Y:S04]  /*0150*/  LDG.E R2, desc[UR6][R6.64+0x8] ;  /* 0x0000080606027981 */ /* 0x000f68000c1e1900 */
[----:B------:R-:W5:Y:S01]  /*0160*/  LDG.E R8, desc[UR6][R6.64] ;  /* 0x0000000606087981 */ /* 0x000f62000c1e1900 */
[----:B--2---:R-:W-:-:S02]  /*0170*/  IMAD R3, R3, 0x3, RZ ;  /* 0x0000000303037824 */ /* 0x004fc400078e02ff */
[----:B----4-:R-:W-:Y:S02]  /*0180*/  IMAD R21, R4, 0x3, RZ ;  /* 0x0000000304157824 */ /* 0x010fe400078e02ff */
[----:B---3--:R-:W-:-:S04]  /*0190*/  IMAD.WIDE R10, R3, 0x8, R12 ;  /* 0x00000008030a7825 */ /* 0x008fc800078e020c */
[----:B-----5:R-:W-:Y:S01]  /*01a0*/  IMAD R25, R2, 0x3, RZ ;  /* 0x0000000302197824 */ /* 0x020fe200078e02ff */
[----:B------:R-:W2:Y:S01]  /*01b0*/  LDG.E.64 R4, desc[UR6][R10.64+0x10] ;  /* 0x000010060a047981 */ /* 0x000ea2000c1e1b00 */
[----:B------:R-:W-:-:S03]  /*01c0*/  IMAD.WIDE R20, R21, 0x8, R12 ;  /* 0x0000000815147825 */ /* 0x000fc600078e020c */
[----:B------:R-:W3:Y:S01]  /*01d0*/  LDG.E.64 R2, desc[UR6][R10.64+0x8] ;  /* 0x000008060a027981 */ /* 0x000ee2000c1e1b00 */
[----:B------:R-:W-:-:S03]  /*01e0*/  IMAD.WIDE R24, R25, 0x8, R12 ;  /* 0x0000000819187825 */ /* 0x000fc600078e020c */
[----:B------:R-:W2:Y:S04]  /*01f0*/  LDG.E.64 R14, desc[UR6][R20.64+0x10] ;  /* 0x00001006140e7981 */ /* 0x000ea8000c1e1b00 */
[----:B------:R-:W3:Y:S01]  /*0200*/  LDG.E.64 R16, desc[UR6][R24.64+0x8] ;  /* 0x0000080618107981 */ /* 0x000ee2000c1e1b00 */
[----:B------:R-:W-:-:S03]  /*0210*/  IMAD R9, R8, 0x3, RZ ;  /* 0x0000000308097824 */ /* 0x000fc600078e02ff */
[----:B------:R-:W4:Y:S01]  /*0220*/  LDG.E.64 R18, desc[UR6][R20.64] ;  /* 0x0000000614127981 */ /* 0x000f22000c1e1b00 */
[----:B------:R-:W-:-:S03]  /*0230*/  IMAD.WIDE R12, R9, 0x8, R12 ;  /* 0x00000008090c7825 */ /* 0x000fc600078e020c */
[----:B------:R-:W5:Y:S04]  /*0240*/  LDG.E.64 R26, desc[UR6][R24.64+0x10] ;  /* 0x00001006181a7981 */ /* 0x000f68000c1e1b00 */
[----:B------:R-:W4:Y:S04]  /*0250*/  LDG.E.64 R6, desc[UR6][R10.64] ;  /* 0x000000060a067981 */ /* 0x000f28000c1e1b00 */
[----:B------:R-:W4:Y:S04]  /*0260*/  LDG.E.64 R20, desc[UR6][R20.64+0x8] ;  /* 0x0000080614147981 */ /* 0x000f28000c1e1b00 */
[----:B------:R0:W4:Y:S04]  /*0270*/  LDG.E.64 R22, desc[UR6][R24.64] ;  /* 0x0000000618167981 */ /* 0x000128000c1e1b00 */
[----:B------:R-:W4:Y:S04]  /*0280*/  LDG.E.64 R8, desc[UR6][R12.64] ;  /* 0x000000060c087981 */ /* 0x000f28000c1e1b00 */
[----:B------:R-:W4:Y:S04]  /*0290*/  LDG.E.64 R10, desc[UR6][R12.64+0x8] ;  /* 0x000008060c0a7981 */ /* 0x000f28000c1e1b00 */
[----:B------:R-:W4:Y:S01]  /*02a0*/  LDG.E.64 R12, desc[UR6][R12.64+0x10] ;  /* 0x000010060c0c7981 */ /* 0x000f22000c1e1b00 */
[----:B------:R-:W-:Y:S01]  /*02b0*/  BSSY.RECONVERGENT B1, `(.L_x_2) ;  /* 0x0000025000017945 */ /* 0x000fe20003800200 */
[----:B--2---:R-:W-:-:S02]  /*02c0*/  DADD R14, R14, -R4 ;  /* 0x000000000e0e7229 */ /* 0x004fc40000000804 */
[----:B---3--:R-:W-:Y:S02]  /*02d0*/  DADD R16, -R2, R16 ;  /* 0x0000000002107229 */ /* 0x008fe40000000110 */
[----:B-----5:R-:W-:-:S06]  /*02e0*/  DADD R26, -R4, R26 ;  /* 0x00000000041a7229 */ /* 0x020fcc000000011a */
[----:B0-----:R-:W-:Y:S02]  /*02f0*/  DMUL R24, R14, R16 ;  /* 0x000000100e187228 */ /* 0x001fe40000000000 */
[----:B----4-:R-:W-:Y:S02]  /*0300*/  DADD R20, R20, -R2 ;  /* 0x0000000014147229 */ /* 0x010fe40000000802 */
[----:B------:R-:W-:Y:S02]  /*0310*/  DADD R18, R18, -R6 ;  /* 0x0000000012127229 */ /* 0x000fe40000000806 */
[C---:B------:R-:W-:Y:S02]  /*0320*/  DADD R22, -R6.reuse, R22 ;  /* 0x0000000006167229 */ /* 0x040fe40000000116 */
[----:B------:R-:W-:Y:S01]  /*0330*/  DADD R8, -R6, R8 ;  /* 0x0000000006087229 */ /* 0x000fe20000000108 */
[----:B------:R-:W0:Y:S01]  /*0340*/  MUFU.RCP64H R7, 6 ;  /* 0x4018000000077908 */ /* 0x000e220000001800 */
[----:B------:R-:W-:Y:S01]  /*0350*/  DFMA R24, R20, R26, -R24 ;  /* 0x0000001a1418722b */ /* 0x000fe20000000818 */
[----:B------:R-:W-:Y:S01]  /*0360*/  IMAD.MOV.U32 R6, RZ, RZ, 0x1 ;  /* 0x00000001ff067424 */ /* 0x000fe200078e00ff */
[----:B------:R-:W-:-:S06]  /*0370*/  DADD R10, -R2, R10 ;  /* 0x00000000020a7229 */ /* 0x000fcc000000010a */
[----:B------:R-:W-:Y:S01]  /*0380*/  DFMA R24, R24, R8, RZ ;  /* 0x000000081818722b */ /* 0x000fe200000000ff */
[----:B------:R-:W-:Y:S02]  /*0390*/  IMAD.MOV.U32 R8, RZ, RZ, 0x0 ;  /* 0x00000000ff087424 */ /* 0x000fe400078e00ff */
[----:B------:R-:W-:-:S06]  /*03a0*/  IMAD.MOV.U32 R9, RZ, RZ, 0x40180000 ;  /* 0x40180000ff097424 */ /* 0x000fcc00078e00ff */
[----:B0-----:R-:W-:Y:S02]  /*03b0*/  DFMA R2, R6, -R8, 1 ;  /* 0x3ff000000602742b */ /* 0x001fe40000000808 */
[----:B------:R-:W-:-:S06]  /*03c0*/  DMUL R26, R18, R26 ;  /* 0x0000001a121a7228 */ /* 0x000fcc0000000000 */
[----:B------:R-:W-:Y:S02]  /*03d0*/  DFMA R2, R2, R2, R2 ;  /* 0x000000020202722b */ /* 0x000fe40000000002 */
[-C--:B------:R-:W-:Y:S02]  /*03e0*/  DFMA R26, R14, R22.reuse, -R26 ;  /* 0x000000160e1a722b */ /* 0x080fe4000000081a */
[----:B------:R-:W-:-:S04]  /*03f0*/  DMUL R20, R20, R22 ;  /* 0x0000001614147228 */ /* 0x000fc80000000000 */
[----:B------:R-:W-:Y:S02]  /*0400*/  DFMA R6, R6, R2, R6 ;  /* 0x000000020606722b */ /* 0x000fe40000000006 */
[----:B------:R-:W-:Y:S02]  /*0410*/  DFMA R10, R26, R10, R24 ;  /* 0x0000000a1a0a722b */ /* 0x000fe40000000018 */
[----:B------:R-:W-:Y:S02]  /*0420*/  DFMA R20, R18, R16, -R20 ;  /* 0x000000101214722b */ /* 0x000fe40000000814 */
[----:B------:R-:W-:Y:S02]  /*0430*/  DADD R12, -R4, R12 ;  /* 0x00000000040c7229 */ /* 0x000fe4000000010c */
[----:B------:R-:W-:-:S06]  /*0440*/  DFMA R8, R6, -R8, 1 ;  /* 0x3ff000000608742b */ /* 0x000fcc0000000808 */
[----:B------:R-:W-:Y:S02]  /*0450*/  DFMA R10, R20, R12, R10 ;  /* 0x0000000c140a722b */ /* 0x000fe4000000000a */
[----:B------:R-:W-:-:S08]  /*0460*/  DFMA R8, R6, R8, R6 ;  /* 0x000000080608722b */ /* 0x000fd00000000006 */
[----:B------:R-:W-:-:S08]  /*0470*/  DMUL R2, R10, R8 ;  /* 0x000000080a027228 */ /* 0x000fd00000000000 */
[----:B------:R-:W-:-:S08]  /*0480*/  DFMA R4, R2, -6, R10 ;  /* 0xc01800000204782b */ /* 0x000fd0000000000a */
[----:B------:R-:W-:Y:S01]  /*0490*/  DFMA R2, R8, R4, R2 ;  /* 0x000000040802722b */ /* 0x000fe20000000002 */
[----:B------:R-:W-:-:S09]  /*04a0*/  FSETP.GEU.AND P1, PT, |R11|, 6.5827683646048100446e-37, PT ;  /* 0x036000000b00780b */ /* 0x000fd20003f2e200 */
[----:B------:R-:W-:-:S05]  /*04b0*/  FFMA R4, RZ, 2.375, R3 ;  /* 0x40180000ff047823 */ /* 0x000fca0000000003 */
[----:B------:R-:W-:-:S13]  /*04c0*/  FSETP.GT.AND P0, PT, |R4|, 1.469367938527859385e-39, PT ;  /* 0x001000000400780b */ /* 0x000fda0003f04200 */
[----:B------:R-:W-:Y:S05]  /*04d0*/  @P0 BRA P1, `(.L_x_3) ;  /* 0x0000000000080947 */ /* 0x000fea0000800000 */
[----:B------:R-:W-:-:S07]  /*04e0*/  MOV R8, 0x500 ;  /* 0x0000050000087802 */ /* 0x000fce0000000f00 */
[----:B-1----:R-:W-:Y:S05]  /*04f0*/  CALL.REL.NOINC `($__internal_0_$__cuda_sm20_div_rn_f64_full) ;  /* 0x0000000400007944 */ /* 0x002fea0003c00000 */
.L_x_3:
[----:B------:R-:W-:Y:S05]  /*0500*/  BSYNC.RECONVERGENT B1 ;  /* 0x0000000000017941 */ /* 0x000fea0003800200 */
.L_x_2:
[----:B------:R-:W-:-:S07]  /*0510*/  DADD R2, -RZ, |R2| ;  /* 0x00000000ff027229 */ /* 0x000fce0000000502 */
[----:B------:R2:W-:Y:S04]  /*0520*/  STS.64 [R28], R2 ;  /* 0x000000021c007388 */ /* 0x0005e80000000a00 */
.L_x_1:
[----:B0-----:R-:W-:Y:S05]  /*0530*/  BSYNC.RECONVERGENT B0 ;  /* 0x0000000000007941 */ /* 0x001fea0003800200 */
.L_x_0:
[----:B------:R-:W-:Y:S01]  /*0540*/  BAR.SYNC.DEFER_BLOCKING 0x0 ;  /* 0x0000000000007b1d */ /* 0x000fe20000010000 */
[C---:B--2---:R-:W-:Y:S02]  /*0550*/  LOP3.LUT R2, R0.reuse, 0x1, RZ, 0xc0, !PT ;  /* 0x0000000100027812 */ /* 0x044fe400078ec0ff */
[----:B------:R-:W-:Y:S02]  /*0560*/  LOP3.LUT P1, RZ, R0, 0x3, RZ, 0xc0, !PT ;  /* 0x0000000300ff7812 */ /* 0x000fe4000782c0ff */
[----:B------:R-:W-:-:S13]  /*0570*/  ISETP.NE.U32.AND P0, PT, R2, 0x1, PT ;  /* 0x000000010200780c */ /* 0x000fda0003f05070 */
[----:B------:R-:W-:Y:S04]  /*0580*/  @P0 LDS.64 R2, [R28+0x8] ;  /* 0x000008001c020984 */ /* 0x000fe80000000a00 */
[----:B------:R-:W0:Y:S02]  /*0590*/  @P0 LDS.64 R4, [R28] ;  /* 0x000000001c040984 */ /* 0x000e240000000a00 */
[----:B0-----:R-:W-:-:S07]  /*05a0*/  @P0 DADD R2, R2, R4 ;  /* 0x0000000002020229 */ /* 0x001fce0000000004 */
[----:B------:R-:W-:Y:S01]  /*05b0*/  @P0 STS.64 [R28], R2 ;  /* 0x000000021c000388 */ /* 0x000fe20000000a00 */
[----:B------:R-:W-:Y:S01]  /*05c0*/  BAR.SYNC.DEFER_BLOCKING 0x0 ;  /* 0x0000000000007b1d */ /* 0x000fe20000010000 */
[----:B------:R-:W-:-:S05]  /*05d0*/  LOP3.LUT P0, RZ, R0, 0x7, RZ, 0xc0, !PT ;  /* 0x0000000700ff7812 */ /* 0x000fca000780c0ff */
[----:B------:R-:W-:Y:S04]  /*05e0*/  @!P1 LDS.64 R4, [R28+0x10] ;  /* 0x000010001c049984 */ /* 0x000fe80000000a00 */
[----:B------:R-:W0:Y:S02]  /*05f0*/  @!P1 LDS.64 R6, [R28] ;  /* 0x000000001c069984 */ /* 0x000e240000000a00 */
[----:B0-----:R-:W-:-:S07]  /*0600*/  @!P1 DADD R4, R4, R6 ;  /* 0x0000000004049229 */ /* 0x001fce0000000006 */
[----:B------:R-:W-:Y:S01]  /*0610*/  @!P1 STS.64 [R28], R4 ;  /* 0x000000041c009388 */ /* 0x000fe20000000a00 */
        /* <DEDUP_REMOVED lines=31> */
[----:B------:R-:W-:-:S05]  /*0810*/  ISETP.NE.AND P0, PT, R0, RZ, PT ;  /* 0x000000ff0000720c */ /* 0x000fca0003f05270 */
[----:B------:R-:W-:Y:S04]  /*0820*/  @!P1 LDS.64 R4, [R28+0x400] ;  /* 0x000400001c049984 */ /* 0x000fe80000000a00 */
[----:B------:R-:W0:Y:S02]  /*0830*/  @!P1 LDS.64 R8, [R28] ;  /* 0x000000001c089984 */ /* 0x000e240000000a00 */
[----:B0-----:R-:W-:-:S07]  /*0840*/  @!P1 DADD R4, R4, R8 ;  /* 0x0000000004049229 */ /* 0x001fce0000000008 */
[----:B------:R0:W-:Y:S01]  /*0850*/  @!P1 STS.64 [R28], R4 ;  /* 0x000000041c009388 */ /* 0x0001e20000000a00 */
[----:B------:R-:W-:Y:S06]  /*0860*/  BAR.SYNC.DEFER_BLOCKING 0x0 ;  /* 0x0000000000007b1d */ /* 0x000fec0000010000 */
[----:B------:R-:W-:Y:S05]  /*0870*/  @P0 EXIT ;  /* 0x000000000000094d */ /* 0x000fea0003800000 */
[----:B------:R-:W2:Y:S01]  /*0880*/  S2UR UR5, SR_CgaCtaId ;  /* 0x00000000000579c3 */ /* 0x000ea20000008800 */
[----:B------:R-:W-:-:S07]  /*0890*/  UMOV UR4, 0x400 ;  /* 0x0000040000047882 */ /* 0x000fce0000000000 */
[----:B0-----:R-:W0:Y:S01]  /*08a0*/  LDC.64 R4, c[0x0][0x3a0] ;  /* 0x0000e800ff047b82 */ /* 0x001e220000000a00 */
[----:B--2---:R-:W-:Y:S01]  /*08b0*/  ULEA UR4, UR5, UR4, 0x18 ;  /* 0x0000000405047291 */ /* 0x004fe2000f8ec0ff */
[----:B0-----:R-:W-:-:S08]  /*08c0*/  IMAD.WIDE.U32 R4, R29, 0x8, R4 ;  /* 0x000000081d047825 */ /* 0x001fd000078e0004 */
[----:B------:R-:W0:Y:S04]  /*08d0*/  LDS.64 R2, [UR4] ;  /* 0x00000004ff027984 */ /* 0x000e280008000a00 */
[----:B0-----:R-:W-:Y:S01]  /*08e0*/  STG.E.64 desc[UR6][R4.64], R2 ;  /* 0x0000000204007986 */ /* 0x001fe2000c101b06 */
[----:B------:R-:W-:Y:S05]  /*08f0*/  EXIT ;  /* 0x000000000000794d */ /* 0x000fea0003800000 */
        .weak           $__internal_0_$__cuda_sm20_div_rn_f64_full
        .type           $__internal_0_$__cuda_sm20_div_rn_f64_full,@function
        .size           $__internal_0_$__cuda_sm20_div_rn_f64_full,(.L_x_9 - $__internal_0_$__cuda_sm20_div_rn_f64_full)
$__internal_0_$__cuda_sm20_div_rn_f64_full:
[----:B------:R-:W-:Y:S01]  /*0900*/  IMAD.MOV.U32 R3, RZ, RZ, 0x3ff80000 ;  /* 0x3ff80000ff037424 */ /* 0x000fe200078e00ff */
[----:B------:R-:W-:Y:S01]  /*0910*/  BSSY.RECONVERGENT B2, `(.L_x_4) ;  /* 0x000004c000027945 */ /* 0x000fe20003800200 */
[----:B------:R-:W-:Y:S02]  /*0920*/  IMAD.MOV.U32 R2, RZ, RZ, 0x0 ;  /* 0x00000000ff027424 */ /* 0x000fe400078e00ff */
[----:B------:R-:W0:Y:S01]  /*0930*/  MUFU.RCP64H R7, R3 ;  /* 0x0000000300077308 */ /* 0x000e220000001800 */
[----:B------:R-:W-:Y:S02]  /*0940*/  IMAD.MOV.U32 R6, RZ, RZ, 0x1 ;  /* 0x00000001ff067424 */ /* 0x000fe400078e00ff */
[----:B------:R-:W-:Y:S02]  /*0950*/  IMAD.MOV.U32 R5, RZ, RZ, R11 ;  /* 0x000000ffff057224 */ /* 0x000fe400078e000b */
[----:B------:R-:W-:Y:S02]  /*0960*/  IMAD.MOV.U32 R4, RZ, RZ, R10 ;  /* 0x000000ffff047224 */ /* 0x000fe400078e000a */
[----:B------:R-:W-:Y:S01]  /*0970*/  IMAD.MOV.U32 R10, RZ, RZ, 0x1ca00000 ;  /* 0x1ca00000ff0a7424 */ /* 0x000fe200078e00ff */
[C---:B------:R-:W-:Y:S01]  /*0980*/  FSETP.GEU.AND P1, PT, |R5|.reuse, 1.469367938527859385e-39, PT ;  /* 0x001000000500780b */ /* 0x040fe20003f2e200 */
[----:B------:R-:W-:Y:S01]  /*0990*/  IMAD.MOV.U32 R19, RZ, RZ, 0x40100000 ;  /* 0x40100000ff137424 */ /* 0x000fe200078e00ff */
[----:B------:R-:W-:-:S03]  /*09a0*/  LOP3.LUT R9, R5, 0x7ff00000, RZ, 0xc0, !PT ;  /* 0x7ff0000005097812 */ /* 0x000fc600078ec0ff */
[----:B------:R-:W-:Y:S01]  /*09b0*/  VIADD R20, R19, 0xffffffff ;  /* 0xffffffff13147836 */ /* 0x000fe20000000000 */
[----:B------:R-:W-:Y:S01]  /*09c0*/  ISETP.GE.U32.AND P0, PT, R9, 0x40100000, PT ;  /* 0x401000000900780c */ /* 0x000fe20003f06070 */
[----:B------:R-:W-:Y:S01]  /*09d0*/  IMAD.MOV.U32 R18, RZ, RZ, R9 ;  /* 0x000000ffff127224 */ /* 0x000fe200078e0009 */
[----:B0-----:R-:W-:-:S08]  /*09e0*/  DFMA R12, R6, -R2, 1 ;  /* 0x3ff00000060c742b */ /* 0x001fd00000000802 */
[----:B------:R-:W-:-:S08]  /*09f0*/  DFMA R12, R12, R12, R12 ;  /* 0x0000000c0c0c722b */ /* 0x000fd0000000000c */
[----:B------:R-:W-:Y:S01]  /*0a00*/  DFMA R14, R6, R12, R6 ;  /* 0x0000000c060e722b */ /* 0x000fe20000000006 */
[----:B------:R-:W-:Y:S01]  /*0a10*/  SEL R13, R10, 0x63400000, !P0 ;  /* 0x634000000a0d7807 */ /* 0x000fe20004000000 */
[----:B------:R-:W-:-:S03]  /*0a20*/  IMAD.MOV.U32 R6, RZ, RZ, R4 ;  /* 0x000000ffff067224 */ /* 0x000fc600078e0004 */
[C-C-:B------:R-:W-:Y:S02]  /*0a30*/  @!P1 LOP3.LUT R10, R13.reuse, 0x80000000, R5.reuse, 0xf8, !PT ;  /* 0x800000000d0a9812 */ /* 0x140fe400078ef805 */
[----:B------:R-:W-:Y:S01]  /*0a40*/  LOP3.LUT R7, R13, 0x800fffff, R5, 0xf8, !PT ;  /* 0x800fffff0d077812 */ /* 0x000fe200078ef805 */
[----:B------:R-:W-:Y:S01]  /*0a50*/  DFMA R16, R14, -R2, 1 ;  /* 0x3ff000000e10742b */ /* 0x000fe20000000802 */
[----:B------:R-:W-:Y:S01]  /*0a60*/  @!P1 LOP3.LUT R11, R10, 0x100000, RZ, 0xfc, !PT ;  /* 0x001000000a0b9812 */ /* 0x000fe200078efcff */
[----:B------:R-:W-:-:S06]  /*0a70*/  @!P1 IMAD.MOV.U32 R10, RZ, RZ, RZ ;  /* 0x000000ffff0a9224 */ /* 0x000fcc00078e00ff */
[----:B------:R-:W-:Y:S02]  /*0a80*/  @!P1 DFMA R6, R6, 2, -R10 ;  /* 0x400000000606982b */ /* 0x000fe4000000080a */
[----:B------:R-:W-:-:S08]  /*0a90*/  DFMA R10, R14, R16, R14 ;  /* 0x000000100e0a722b */ /* 0x000fd0000000000e */
[----:B------:R-:W-:Y:S01]  /*0aa0*/  @!P1 LOP3.LUT R18, R7, 0x7ff00000, RZ, 0xc0, !PT ;  /* 0x7ff0000007129812 */ /* 0x000fe200078ec0ff */
[----:B------:R-:W-:-:S04]  /*0ab0*/  DMUL R14, R10, R6 ;  /* 0x000000060a0e7228 */ /* 0x000fc80000000000 */
[----:B------:R-:W-:-:S04]  /*0ac0*/  VIADD R12, R18, 0xffffffff ;  /* 0xffffffff120c7836 */ /* 0x000fc80000000000 */
[----:B------:R-:W-:Y:S01]  /*0ad0*/  DFMA R16, R14, -R2, R6 ;  /* 0x800000020e10722b */ /* 0x000fe20000000006 */
[----:B------:R-:W-:-:S04]  /*0ae0*/  ISETP.GT.U32.AND P0, PT, R12, 0x7feffffe, PT ;  /* 0x7feffffe0c00780c */ /* 0x000fc80003f04070 */
[----:B------:R-:W-:-:S03]  /*0af0*/  ISETP.GT.U32.OR P0, PT, R20, 0x7feffffe, P0 ;  /* 0x7feffffe1400780c */ /* 0x000fc60000704470 */
[----:B------:R-:W-:-:S10]  /*0b00*/  DFMA R10, R10, R16, R14 ;  /* 0x000000100a0a722b */ /* 0x000fd4000000000e */
[----:B------:R-:W-:Y:S05]  /*0b10*/  @P0 BRA `(.L_x_5) ;  /* 0x0000000000680947 */ /* 0x000fea0003800000 */
[----:B------:R-:W-:-:S05]  /*0b20*/  IMAD.MOV.U32 R4, RZ, RZ, 0x40100000 ;  /* 0x40100000ff047424 */ /* 0x000fca00078e00ff */
[----:B------:R-:W-:-:S04]  /*0b30*/  VIADDMNMX R9, R9, -R4, 0xb9600000, !PT ;  /* 0xb960000009097446 */ /* 0x000fc80007800904 */
[----:B------:R-:W-:-:S05]  /*0b40*/  VIMNMX R4, PT, PT, R9, 0x46a00000, PT ;  /* 0x46a0000009047848 */ /* 0x000fca0003fe0100 */
[----:B------:R-:W-:Y:S02]  /*0b50*/  IMAD.IADD R9, R4, 0x1, -R13 ;  /* 0x0000000104097824 */ /* 0x000fe400078e0a0d */
[----:B------:R-:W-:Y:S02]  /*0b60*/  IMAD.MOV.U32 R4, RZ, RZ, RZ ;  /* 0x000000ffff047224 */ /* 0x000fe400078e00ff */
[----:B------:R-:W-:-:S06]  /*0b70*/  VIADD R5, R9, 0x7fe00000 ;  /* 0x7fe0000009057836 */ /* 0x000fcc0000000000 */
[----:B------:R-:W-:-:S10]  /*0b80*/  DMUL R12, R10, R4 ;  /* 0x000000040a0c7228 */ /* 0x000fd40000000000 */
[----:B------:R-:W-:-:S13]  /*0b90*/  FSETP.GTU.AND P0, PT, |R13|, 1.469367938527859385e-39, PT ;  /* 0x001000000d00780b */ /* 0x000fda0003f0c200 */
[----:B------:R-:W-:Y:S05]  /*0ba0*/  @P0 BRA `(.L_x_6) ;  /* 0x0000000000880947 */ /* 0x000fea0003800000 */
[----:B------:R-:W-:Y:S01]  /*0bb0*/  DFMA R2, R10, -R2, R6 ;  /* 0x800000020a02722b */ /* 0x000fe20000000006 */
[----:B------:R-:W-:-:S09]  /*0bc0*/  IMAD.MOV.U32 R4, RZ, RZ, RZ ;  /* 0x000000ffff047224 */ /* 0x000fd200078e00ff */
[C---:B------:R-:W-:Y:S02]  /*0bd0*/  FSETP.NEU.AND P0, PT, R3.reuse, RZ, PT ;  /* 0x000000ff0300720b */ /* 0x040fe40003f0d000 */
[----:B------:R-:W-:-:S04]  /*0be0*/  LOP3.LUT R2, R3, 0x40180000, RZ, 0x3c, !PT ;  /* 0x4018000003027812 */ /* 0x000fc800078e3cff */
[----:B------:R-:W-:-:S04]  /*0bf0*/  LOP3.LUT R7, R2, 0x80000000, RZ, 0xc0, !PT ;  /* 0x8000000002077812 */ /* 0x000fc800078ec0ff */
[----:B------:R-:W-:-:S03]  /*0c00*/  LOP3.LUT R5, R7, R5, RZ, 0xfc, !PT ;  /* 0x0000000507057212 */ /* 0x000fc600078efcff */
[----:B------:R-:W-:Y:S05]  /*0c10*/  @!P0 BRA `(.L_x_6) ;  /* 0x00000000006c8947 */ /* 0x000fea0003800000 */
[----:B------:R-:W-:Y:S01]  /*0c20*/  IMAD.MOV R3, RZ, RZ, -R9 ;  /* 0x000000ffff037224 */ /* 0x000fe200078e0a09 */
[----:B------:R-:W-:Y:S01]  /*0c30*/  DMUL.RP R4, R10, R4 ;  /* 0x000000040a047228 */ /* 0x000fe20000008000 */
[----:B------:R-:W-:Y:S01]  /*0c40*/  IMAD.MOV.U32 R2, RZ, RZ, RZ ;  /* 0x000000ffff027224 */ /* 0x000fe200078e00ff */
[----:B------:R-:W-:-:S05]  /*0c50*/  IADD3 R9, PT, PT, -R9, -0x43300000, RZ ;  /* 0xbcd0000009097810 */ /* 0x000fca0007ffe1ff */
[----:B------:R-:W-:-:S03]  /*0c60*/  DFMA R2, R12, -R2, R10 ;  /* 0x800000020c02722b */ /* 0x000fc6000000000a */
[----:B------:R-:W-:-:S07]  /*0c70*/  LOP3.LUT R7, R5, R7, RZ, 0x3c, !PT ;  /* 0x0000000705077212 */ /* 0x000fce00078e3cff */
[----:B------:R-:W-:-:S04]  /*0c80*/  FSETP.NEU.AND P0, PT, |R3|, R9, PT ;  /* 0x000000090300720b */ /* 0x000fc80003f0d200 */
[----:B------:R-:W-:Y:S02]  /*0c90*/  FSEL R12, R4, R12, !P0 ;  /* 0x0000000c040c7208 */ /* 0x000fe40004000000 */
[----:B------:R-:W-:Y:S01]  /*0ca0*/  FSEL R13, R7, R13, !P0 ;  /* 0x0000000d070d7208 */ /* 0x000fe20004000000 */
[----:B------:R-:W-:Y:S06]  /*0cb0*/  BRA `(.L_x_6) ;  /* 0x0000000000447947 */ /* 0x000fec0003800000 */
.L_x_5:
[----:B------:R-:W-:-:S14]  /*0cc0*/  DSETP.NAN.AND P0, PT, R4, R4, PT ;  /* 0x000000040400722a */ /* 0x000fdc0003f08000 */
[----:B------:R-:W-:Y:S05]  /*0cd0*/  @P0 BRA `(.L_x_7) ;  /* 0x0000000000340947 */ /* 0x000fea0003800000 */
[----:B------:R-:W-:Y:S01]  /*0ce0*/  ISETP.NE.AND P0, PT, R18, R19, PT ;  /* 0x000000131200720c */ /* 0x000fe20003f05270 */
[----:B------:R-:W-:Y:S02]  /*0cf0*/  IMAD.MOV.U32 R12, RZ, RZ, 0x0 ;  /* 0x00000000ff0c7424 */ /* 0x000fe400078e00ff */
[----:B------:R-:W-:-:S10]  /*0d00*/  IMAD.MOV.U32 R13, RZ, RZ, -0x80000 ;  /* 0xfff80000ff0d7424 */ /* 0x000fd400078e00ff */
[----:B------:R-:W-:Y:S05]  /*0d10*/  @!P0 BRA `(.L_x_6) ;  /* 0x00000000002c8947 */ /* 0x000fea0003800000 */
[----:B------:R-:W-:Y:S02]  /*0d20*/  ISETP.NE.AND P0, PT, R18, 0x7ff00000, PT ;  /* 0x7ff000001200780c */ /* 0x000fe40003f05270 */
[----:B------:R-:W-:Y:S02]  /*0d30*/  LOP3.LUT R4, R5, 0x40180000, RZ, 0x3c, !PT ;  /* 0x4018000005047812 */ /* 0x000fe400078e3cff */
[----:B------:R-:W-:Y:S02]  /*0d40*/  ISETP.EQ.OR P0, PT, R19, RZ, !P0 ;  /* 0x000000ff1300720c */ /* 0x000fe40004702670 */
[----:B------:R-:W-:-:S11]  /*0d50*/  LOP3.LUT R13, R4, 0x80000000, RZ, 0xc0, !PT ;  /* 0x80000000040d7812 */ /* 0x000fd600078ec0ff */
[----:B------:R-:W-:Y:S01]  /*0d60*/  @P0 LOP3.LUT R2, R13, 0x7ff00000, RZ, 0xfc, !PT ;  /* 0x7ff000000d020812 */ /* 0x000fe200078efcff */
[----:B------:R-:W-:Y:S02]  /*0d70*/  @!P0 IMAD.MOV.U32 R12, RZ, RZ, RZ ;  /* 0x000000ffff0c8224 */ /* 0x000fe400078e00ff */
[----:B------:R-:W-:Y:S02]  /*0d80*/  @P0 IMAD.MOV.U32 R12, RZ, RZ, RZ ;  /* 0x000000ffff0c0224 */ /* 0x000fe400078e00ff */
[----:B------:R-:W-:Y:S01]  /*0d90*/  @P0 IMAD.MOV.U32 R13, RZ, RZ, R2 ;  /* 0x000000ffff0d0224 */ /* 0x000fe200078e0002 */
[----:B------:R-:W-:Y:S06]  /*0da0*/  BRA `(.L_x_6) ;  /* 0x0000000000087947 */ /* 0x000fec0003800000 */
.L_x_7:
[----:B------:R-:W-:Y:S01]  /*0db0*/  LOP3.LUT R13, R5, 0x80000, RZ, 0xfc, !PT ;  /* 0x00080000050d7812 */ /* 0x000fe200078efcff */
[----:B------:R-:W-:-:S07]  /*0dc0*/  IMAD.MOV.U32 R12, RZ, RZ, R4 ;  /* 0x000000ffff0c7224 */ /* 0x000fce00078e0004 */
.L_x_6:
[----:B------:R-:W-:Y:S05]  /*0dd0*/  BSYNC.RECONVERGENT B2 ;  /* 0x0000000000027941 */ /* 0x000fea0003800200 */
.L_x_4:
[----:B------:R-:W-:Y:S02]  /*0de0*/  IMAD.MOV.U32 R9, RZ, RZ, 0x0 ;  /* 0x00000000ff097424 */ /* 0x000fe400078e00ff */
[----:B------:R-:W-:Y:S02]  /*0df0*/  IMAD.MOV.U32 R2, RZ, RZ, R12 ;  /* 0x000000ffff027224 */ /* 0x000fe400078e000c */
[----:B------:R-:W-:Y:S01]  /*0e00*/  IMAD.MOV.U32 R3, RZ, RZ, R13 ;  /* 0x000000ffff037224 */ /* 0x000fe200078e000d */
[----:B------:R-:W-:Y:S06]  /*0e10*/  RET.REL.NODEC R8 `(_Z10tet_volumePdiPiiS_) ;  /* 0xfffffff008787950 */ /* 0x000fec0003c3ffff */
.L_x_8:
[----:B------:R-:W-:-:S00]  /*0e20*/  BRA `(.L_x_8) ;  /* 0xfffffffc00fc7947 */ /* 0x000fc0000383ffff */
[----:B------:R-:W-:-:S00]  /*0e30*/  NOP ;  /* 0x0000000000007918 */ /* 0x000fc00000000000 */
        /* <DEDUP_REMOVED lines=12> */
.L_x_9:


//--------------------- .nv.shared._Z10tet_volumePdiPiiS_ --------------------------
	.section	.nv.shared._Z10tet_volumePdiPiiS_,"aw",@nobits
	.sectionflags	@""
	.align	8
.nv.shared._Z10tet_volumePdiPiiS_:
	.zero		3072


//--------------------- .nv.shared.reserved.0     --------------------------
	.section	.nv.shared.reserved.0,"aw",@nobits
	.weak		__nv_reservedSMEM_offset_0_alias
	.size		__nv_reservedSMEM_offset_0_alias, 0, 64
	.other		__nv_reservedSMEM_offset_0_alias,@"STO_CUDA_RESERVED_SHARED STV_DEFAULT"
__nv_reservedSMEM_offset_0_alias:
	.zero		0
	.zero		64


//--------------------- .nv.constant0._Z10tet_volumePdiPiiS_ --------------------------
	.section	.nv.constant0._Z10tet_volumePdiPiiS_,"a",@progbits
	.sectionflags	@""
	.align	4
.nv.constant0._Z10tet_volumePdiPiiS_:
	.zero		936


//--------------------- SYMBOLS --------------------------

	.type		.nv.reservedSmem.offset0,@object
	.size		.nv.reservedSmem.offset0,0x4
	.type		.nv.reservedSmem.cap,@object
	.size		.nv.reservedSmem.cap,0x4
